//
// Generated by NVIDIA NVVM Compiler
//
// Compiler Build ID: CL-36424714
// Cuda compilation tools, release 13.0, V13.0.88
// Based on NVVM 20.0.0
//

.version 9.0
.target sm_100
.address_size 64

	// .globl	median_filter

.visible .entry median_filter(
	.param .u64 .ptr .align 1 median_filter_param_0,
	.param .u64 .ptr .align 1 median_filter_param_1,
	.param .u32 median_filter_param_2,
	.param .u32 median_filter_param_3,
	.param .u32 median_filter_param_4,
	.param .u32 median_filter_param_5,
	.param .u32 median_filter_param_6
)
{
	.local .align 4 .b8 	__local_depot0[100];
	.reg .b64 	%SP;
	.reg .b64 	%SPL;
	.reg .pred 	%p<18>;
	.reg .b32 	%r<94>;
	.reg .b32 	%f<11>;
	.reg .b64 	%rd<45>;

	mov.u64 	%SPL, __local_depot0;
	ld.param.u64 	%rd4, [median_filter_param_0];
	ld.param.u64 	%rd5, [median_filter_param_1];
	ld.param.u32 	%r48, [median_filter_param_2];
	ld.param.u32 	%r49, [median_filter_param_3];
	ld.param.u32 	%r45, [median_filter_param_4];
	ld.param.u32 	%r46, [median_filter_param_5];
	ld.param.u32 	%r47, [median_filter_param_6];
	cvta.to.global.u64 	%rd1, %rd5;
	add.u64 	%rd2, %SPL, 0;
	mov.u32 	%r50, %ctaid.x;
	mov.u32 	%r51, %ntid.x;
	mov.u32 	%r52, %tid.x;
	mad.lo.s32 	%r1, %r50, %r51, %r52;
	mov.u32 	%r53, %ctaid.y;
	mov.u32 	%r54, %ntid.y;
	mov.u32 	%r55, %tid.y;
	mad.lo.s32 	%r56, %r53, %r54, %r55;
	mov.u32 	%r57, %ctaid.z;
	mov.u32 	%r58, %ntid.z;
	mul.lo.s32 	%r3, %r57, %r58;
	mov.u32 	%r4, %tid.z;
	add.s32 	%r5, %r3, %r4;
	setp.ge.u32 	%p1, %r1, %r48;
	setp.ge.u32 	%p2, %r56, %r49;
	or.pred  	%p3, %p1, %p2;
	setp.ge.u32 	%p4, %r5, %r45;
	or.pred  	%p5, %p3, %p4;
	@%p5 bra 	$L__BB0_20;
	add.s32 	%r6, %r46, %r56;
	setp.ge.u32 	%p6, %r56, %r6;
	@%p6 bra 	$L__BB0_13;
	add.s32 	%r7, %r47, %r5;
	add.s32 	%r9, %r47, -1;
	add.s32 	%r60, %r9, %r45;
	mul.lo.s32 	%r8, %r60, %r1;
	and.b32  	%r10, %r47, 3;
	add.s32 	%r11, %r5, 3;
	add.s32 	%r62, %r5, %r47;
	neg.s32 	%r12, %r62;
	add.s32 	%r63, %r49, %r46;
	add.s32 	%r13, %r63, -1;
	mov.b32 	%r86, 0;
	mov.u32 	%r82, %r56;
$L__BB0_3:
	mov.u32 	%r15, %r86;
	setp.ge.u32 	%p7, %r5, %r7;
	@%p7 bra 	$L__BB0_12;
	setp.eq.s32 	%p8, %r10, 0;
	add.s32 	%r65, %r82, %r8;
	mul.lo.s32 	%r16, %r65, %r13;
	mov.u32 	%r84, %r5;
	mov.u32 	%r86, %r15;
	@%p8 bra 	$L__BB0_8;
	add.s32 	%r84, %r5, 1;
	setp.eq.s32 	%p9, %r10, 1;
	add.s32 	%r18, %r5, %r16;
	mul.wide.u32 	%rd7, %r18, 4;
	add.s64 	%rd8, %rd1, %rd7;
	ld.global.f32 	%f3, [%rd8];
	mul.wide.u32 	%rd9, %r15, 4;
	add.s64 	%rd10, %rd2, %rd9;
	st.local.f32 	[%rd10], %f3;
	add.s32 	%r86, %r15, 1;
	@%p9 bra 	$L__BB0_8;
	add.s32 	%r84, %r5, 2;
	setp.eq.s32 	%p10, %r10, 2;
	add.s32 	%r66, %r18, 1;
	mul.wide.u32 	%rd11, %r66, 4;
	add.s64 	%rd12, %rd1, %rd11;
	ld.global.f32 	%f4, [%rd12];
	mul.wide.u32 	%rd13, %r86, 4;
	add.s64 	%rd14, %rd2, %rd13;
	st.local.f32 	[%rd14], %f4;
	add.s32 	%r86, %r15, 2;
	@%p10 bra 	$L__BB0_8;
	add.s32 	%r67, %r18, 2;
	mul.wide.u32 	%rd15, %r67, 4;
	add.s64 	%rd16, %rd1, %rd15;
	ld.global.f32 	%f5, [%rd16];
	mul.wide.u32 	%rd17, %r86, 4;
	add.s64 	%rd18, %rd2, %rd17;
	st.local.f32 	[%rd18], %f5;
	add.s32 	%r86, %r15, 3;
	mov.u32 	%r84, %r11;
$L__BB0_8:
	setp.lt.u32 	%p11, %r9, 3;
	@%p11 bra 	$L__BB0_12;
	add.s32 	%r89, %r12, %r84;
	add.s32 	%r68, %r84, %r16;
	add.s32 	%r88, %r68, 3;
	add.s32 	%r87, %r86, 1;
$L__BB0_10:
	add.s32 	%r69, %r87, -1;
	add.s32 	%r70, %r88, -2;
	add.s32 	%r71, %r88, -3;
	mul.wide.u32 	%rd19, %r71, 4;
	add.s64 	%rd20, %rd1, %rd19;
	ld.global.f32 	%f6, [%rd20];
	mul.wide.u32 	%rd21, %r69, 4;
	add.s64 	%rd22, %rd2, %rd21;
	st.local.f32 	[%rd22], %f6;
	add.s32 	%r72, %r87, 2;
	mul.wide.u32 	%rd23, %r70, 4;
	add.s64 	%rd24, %rd1, %rd23;
	ld.global.f32 	%f7, [%rd24];
	mul.wide.u32 	%rd25, %r87, 4;
	add.s64 	%rd26, %rd2, %rd25;
	st.local.f32 	[%rd26], %f7;
	add.s32 	%r73, %r87, 1;
	add.s32 	%r74, %r88, -1;
	mul.wide.u32 	%rd27, %r74, 4;
	add.s64 	%rd28, %rd1, %rd27;
	ld.global.f32 	%f8, [%rd28];
	mul.wide.u32 	%rd29, %r73, 4;
	add.s64 	%rd30, %rd2, %rd29;
	st.local.f32 	[%rd30], %f8;
	mul.wide.u32 	%rd31, %r88, 4;
	add.s64 	%rd32, %rd1, %rd31;
	ld.global.f32 	%f9, [%rd32];
	mul.wide.u32 	%rd33, %r72, 4;
	add.s64 	%rd34, %rd2, %rd33;
	st.local.f32 	[%rd34], %f9;
	add.s32 	%r89, %r89, 4;
	add.s32 	%r88, %r88, 4;
	add.s32 	%r87, %r87, 4;
	setp.ne.s32 	%p12, %r89, 0;
	@%p12 bra 	$L__BB0_10;
	add.s32 	%r86, %r87, -1;
$L__BB0_12:
	add.s32 	%r82, %r82, 1;
	setp.ne.s32 	%p13, %r82, %r6;
	@%p13 bra 	$L__BB0_3;
$L__BB0_13:
	mul.lo.s32 	%r38, %r47, %r46;
	setp.lt.s32 	%p14, %r38, 2;
	@%p14 bra 	$L__BB0_19;
	mov.b32 	%r91, 1;
$L__BB0_15:
	mul.wide.u32 	%rd35, %r91, 4;
	add.s64 	%rd36, %rd2, %rd35;
	ld.local.f32 	%f1, [%rd36];
	mov.u32 	%r92, %r91;
$L__BB0_16:
	add.s32 	%r41, %r92, -1;
	mul.wide.u32 	%rd37, %r41, 4;
	add.s64 	%rd3, %rd2, %rd37;
	ld.local.f32 	%f2, [%rd3];
	setp.leu.f32 	%p15, %f2, %f1;
	mov.u32 	%r93, %r92;
	@%p15 bra 	$L__BB0_18;
	st.local.f32 	[%rd3+4], %f2;
	setp.gt.s32 	%p16, %r92, 1;
	mov.b32 	%r93, 0;
	mov.u32 	%r92, %r41;
	@%p16 bra 	$L__BB0_16;
$L__BB0_18:
	mul.wide.s32 	%rd38, %r93, 4;
	add.s64 	%rd39, %rd2, %rd38;
	st.local.f32 	[%rd39], %f1;
	add.s32 	%r91, %r91, 1;
	setp.ne.s32 	%p17, %r91, %r38;
	@%p17 bra 	$L__BB0_15;
$L__BB0_19:
	shr.u32 	%r77, %r38, 31;
	add.s32 	%r78, %r38, %r77;
	shr.s32 	%r79, %r78, 1;
	mul.wide.s32 	%rd40, %r79, 4;
	add.s64 	%rd41, %rd2, %rd40;
	ld.local.f32 	%f10, [%rd41];
	mad.lo.s32 	%r80, %r45, %r1, %r56;
	mad.lo.s32 	%r81, %r80, %r49, %r5;
	cvta.to.global.u64 	%rd42, %rd4;
	mul.wide.u32 	%rd43, %r81, 4;
	add.s64 	%rd44, %rd42, %rd43;
	st.global.f32 	[%rd44], %f10;
$L__BB0_20:
	ret;

}


// ===== COMPILED SASS (sm_100) =====

	.target	sm_100

	.elftype	@"ET_EXEC"


//--------------------- .note.nv.tkinfo           --------------------------
	.section	.note.nv.tkinfo,"",@"SHT_NOTE"
	.sectionflags	@"SHF_NOTE_NV_TKINFO"
	.tkinfo
        /*0018*/ 	.word	0x00000002
        /*0030*/ 	.string	""
        /*0030*/ 	.string	"ptxas"
        /*0030*/ 	.string	"Cuda compilation tools, release 13.0, V13.0.88"
        /*0030*/ 	.string	"Build cuda_13.0.r13.0/compiler.36424714_0"
        /*0030*/ 	.string	"-arch sm_100 -m 64 "



//--------------------- .note.nv.cuinfo           --------------------------
	.section	.note.nv.cuinfo,"",@"SHT_NOTE"
	.sectionflags	@"SHF_NOTE_NV_CUINFO"
        /*0018*/ 	.short	0x0002
        /*001a*/ 	.short	0x0064
        /*001c*/ 	.short	0x0082
	.zero		2


//--------------------- .nv.info                  --------------------------
	.section	.nv.info,"",@"SHT_CUDA_INFO"
	.align	4


	//----- nvinfo : EIATTR_REGCOUNT
	.align		4
        /*0000*/ 	.byte	0x04, 0x2f
        /*0002*/ 	.short	(.L_1 - .L_0)
	.align		4
.L_0:
        /*0004*/ 	.word	index@(median_filter)
        /*0008*/ 	.word	0x00000020


	//----- nvinfo : EIATTR_FRAME_SIZE
	.align		4
.L_1:
        /*000c*/ 	.byte	0x04, 0x11
        /*000e*/ 	.short	(.L_3 - .L_2)
	.align		4
.L_2:
        /*0010*/ 	.word	index@(median_filter)
        /*0014*/ 	.word	0x00000068


	//----- nvinfo : EIATTR_MIN_STACK_SIZE
	.align		4
.L_3:
        /*0018*/ 	.byte	0x04, 0x12
        /*001a*/ 	.short	(.L_5 - .L_4)
	.align		4
.L_4:
        /*001c*/ 	.word	index@(median_filter)
        /*0020*/ 	.word	0x00000068
.L_5:


//--------------------- .nv.compat                --------------------------
	.section	.nv.compat,"",@"SHT_CUDA_COMPAT_INFO"
	.align	4
        /*0000*/ 	.byte	0x02, 0x09, 0x00, 0x00, 0x02, 0x02, 0x01, 0x00, 0x02, 0x05, 0x05, 0x00, 0x03, 0x07, 0x01, 0x01
        /*0010*/ 	.byte	0x02, 0x03, 0x00, 0x00, 0x02, 0x06, 0x01, 0x00, 0x04, 0x0b, 0x08, 0x00, 0x09, 0x00, 0x00, 0x00
        /*0020*/ 	.byte	0x00, 0x00, 0x00, 0x00


//--------------------- .nv.info.median_filter    --------------------------
	.section	.nv.info.median_filter,"",@"SHT_CUDA_INFO"
	.sectionflags	@""
	.align	4


	//----- nvinfo : EIATTR_CUDA_API_VERSION
	.align		4
        /*0000*/ 	.byte	0x04, 0x37
        /*0002*/ 	.short	(.L_7 - .L_6)
.L_6:
        /*0004*/ 	.word	0x00000082


	//----- nvinfo : EIATTR_KPARAM_INFO
	.align		4
.L_7:
        /*0008*/ 	.byte	0x04, 0x17
        /*000a*/ 	.short	(.L_9 - .L_8)
.L_8:
        /*000c*/ 	.word	0x00000000
        /*0010*/ 	.short	0x0006
        /*0012*/ 	.short	0x0020
        /*0014*/ 	.byte	0x00, 0xf0, 0x11, 0x00


	//----- nvinfo : EIATTR_KPARAM_INFO
	.align		4
.L_9:
        /*0018*/ 	.byte	0x04, 0x17
        /*001a*/ 	.short	(.L_11 - .L_10)
.L_10:
        /*001c*/ 	.word	0x00000000
        /*0020*/ 	.short	0x0005
        /*0022*/ 	.short	0x001c
        /*0024*/ 	.byte	0x00, 0xf0, 0x11, 0x00


	//----- nvinfo : EIATTR_KPARAM_INFO
	.align		4
.L_11:
        /*0028*/ 	.byte	0x04, 0x17
        /*002a*/ 	.short	(.L_13 - .L_12)
.L_12:
        /*002c*/ 	.word	0x00000000
        /*0030*/ 	.short	0x0004
        /*0032*/ 	.short	0x0018
        /*0034*/ 	.byte	0x00, 0xf0, 0x11, 0x00


	//----- nvinfo : EIATTR_KPARAM_INFO
	.align		4
.L_13:
        /*0038*/ 	.byte	0x04, 0x17
        /*003a*/ 	.short	(.L_15 - .L_14)
.L_14:
        /*003c*/ 	.word	0x00000000
        /*0040*/ 	.short	0x0003
        /*0042*/ 	.short	0x0014
        /*0044*/ 	.byte	0x00, 0xf0, 0x11, 0x00


	//----- nvinfo : EIATTR_KPARAM_INFO
	.align		4
.L_15:
        /*0048*/ 	.byte	0x04, 0x17
        /*004a*/ 	.short	(.L_17 - .L_16)
.L_16:
        /*004c*/ 	.word	0x00000000
        /*0050*/ 	.short	0x0002
        /*0052*/ 	.short	0x0010
        /*0054*/ 	.byte	0x00, 0xf0, 0x11, 0x00


	//----- nvinfo : EIATTR_KPARAM_INFO
	.align		4
.L_17:
        /*0058*/ 	.byte	0x04, 0x17
        /*005a*/ 	.short	(.L_19 - .L_18)
.L_18:
        /*005c*/ 	.word	0x00000000
        /*0060*/ 	.short	0x0001
        /*0062*/ 	.short	0x0008
        /*0064*/ 	.byte	0x00, 0xf5, 0x21, 0x00


	//----- nvinfo : EIATTR_KPARAM_INFO
	.align		4
.L_19:
        /*0068*/ 	.byte	0x04, 0x17
        /*006a*/ 	.short	(.L_21 - .L_20)
.L_20:
        /*006c*/ 	.word	0x00000000
        /*0070*/ 	.short	0x0000
        /*0072*/ 	.short	0x0000
        /*0074*/ 	.byte	0x00, 0xf5, 0x21, 0x00


	//----- nvinfo : EIATTR_SPARSE_MMA_MASK
	.align		4
.L_21:
        /*0078*/ 	.byte	0x03, 0x50
        /*007a*/ 	.short	0x0000


	//----- nvinfo : EIATTR_MAXREG_COUNT
	.align		4
        /*007c*/ 	.byte	0x03, 0x1b
        /*007e*/ 	.short	0x00ff


	//----- nvinfo : EIATTR_MERCURY_ISA_VERSION
	.align		4
        /*0080*/ 	.byte	0x03, 0x5f
        /*0082*/ 	.short	0x0101


	//----- nvinfo : EIATTR_VRC_CTA_INIT_COUNT
	.align		4
        /*0084*/ 	.byte	0x02, 0x4a
	.zero		1
	.zero		1


	//----- nvinfo : EIATTR_EXIT_INSTR_OFFSETS
	.align		4
        /*0088*/ 	.byte	0x04, 0x1c
        /*008a*/ 	.short	(.L_23 - .L_22)


	//   ....[0]....
.L_22:
        /*008c*/ 	.word	0x00000130


	//   ....[1]....
        /*0090*/ 	.word	0x000013f0


	//----- nvinfo : EIATTR_CRS_STACK_SIZE
	.align		4
.L_23:
        /*0094*/ 	.byte	0x04, 0x1e
        /*0096*/ 	.short	(.L_25 - .L_24)
.L_24:
        /*0098*/ 	.word	0x00000000


	//----- nvinfo : EIATTR_CBANK_PARAM_SIZE
	.align		4
.L_25:
        /*009c*/ 	.byte	0x03, 0x19
        /*009e*/ 	.short	0x0024


	//----- nvinfo : EIATTR_PARAM_CBANK
	.align		4
        /*00a0*/ 	.byte	0x04, 0x0a
        /*00a2*/ 	.short	(.L_27 - .L_26)
	.align		4
.L_26:
        /*00a4*/ 	.word	index@(.nv.constant0.median_filter)
        /*00a8*/ 	.short	0x0380
        /*00aa*/ 	.short	0x0024


	//----- nvinfo : EIATTR_SW_WAR
	.align		4
.L_27:
        /*00ac*/ 	.byte	0x04, 0x36
        /*00ae*/ 	.short	(.L_29 - .L_28)
.L_28:
        /*00b0*/ 	.word	0x00000008
.L_29:


//--------------------- .nv.callgraph             --------------------------
	.section	.nv.callgraph,"",@"SHT_CUDA_CALLGRAPH"
	.align	4
	.sectionentsize	8
	.align		4
        /*0000*/ 	.word	0x00000000
	.align		4
        /*0004*/ 	.word	0xffffffff
	.align		4
        /*0008*/ 	.word	0x00000000
	.align		4
        /*000c*/ 	.word	0xfffffffe
	.align		4
        /*0010*/ 	.word	0x00000000
	.align		4
        /*0014*/ 	.word	0xfffffffd
	.align		4
        /*0018*/ 	.word	0x00000000
	.align		4
        /*001c*/ 	.word	0xfffffffc


//--------------------- .text.median_filter       --------------------------
	.section	.text.median_filter,"ax",@progbits
	.align	128
        .global         median_filter
        .type           median_filter,@function
        .size           median_filter,(.L_x_21 - median_filter)
        .other          median_filter,@"STO_CUDA_ENTRY STV_DEFAULT"
median_filter:
.text.median_filter:
[----:B------:R-:W0:Y:S01]  /*0000*/  LDC R1, c[0x0][0x37c] ;  /* 0x0000df00ff017b82 */ /* 0x000e220000000800 */
[----:B------:R-:W1:Y:S07]  /*0010*/  S2R R3, SR_TID.Y ;  /* 0x0000000000037919 */ /* 0x000e6e0000002200 */
[----:B------:R-:W2:Y:S01]  /*0020*/  LDC R13, c[0x0][0x360] ;  /* 0x0000d800ff0d7b82 */ /* 0x000ea20000000800 */
[----:B------:R-:W3:Y:S01]  /*0030*/  LDCU UR7, c[0x0][0x398] ;  /* 0x00007300ff0777ac */ /* 0x000ee20008000800 */
[----:B0-----:R-:W-:Y:S01]  /*0040*/  IADD3 R1, PT, PT, R1, -0x68, RZ ;  /* 0xffffff9801017810 */ /* 0x001fe20007ffe0ff */
[----:B------:R-:W2:Y:S01]  /*0050*/  S2R R0, SR_TID.X ;  /* 0x0000000000007919 */ /* 0x000ea20000002100 */
[----:B------:R-:W0:Y:S04]  /*0060*/  S2R R5, SR_TID.Z ;  /* 0x0000000000057919 */ /* 0x000e280000002300 */
[----:B------:R-:W1:Y:S08]  /*0070*/  S2UR UR5, SR_CTAID.Y ;  /* 0x00000000000579c3 */ /* 0x000e700000002600 */
[----:B------:R-:W1:Y:S08]  /*0080*/  LDC R14, c[0x0][0x364] ;  /* 0x0000d900ff0e7b82 */ /* 0x000e700000000800 */
[----:B------:R-:W2:Y:S08]  /*0090*/  S2UR UR4, SR_CTAID.X ;  /* 0x00000000000479c3 */ /* 0x000eb00000002500 */
[----:B------:R-:W4:Y:S08]  /*00a0*/  LDC.64 R16, c[0x0][0x390] ;  /* 0x0000e400ff107b82 */ /* 0x000f300000000a00 */
[----:B------:R-:W0:Y:S01]  /*00b0*/  S2UR UR6, SR_CTAID.Z ;  /* 0x00000000000679c3 */ /* 0x000e220000002700 */
[----:B-1----:R-:W-:-:S07]  /*00c0*/  IMAD R14, R14, UR5, R3 ;  /* 0x000000050e0e7c24 */ /* 0x002fce000f8e0203 */
[----:B------:R-:W0:Y:S01]  /*00d0*/  LDC R12, c[0x0][0x368] ;  /* 0x0000da00ff0c7b82 */ /* 0x000e220000000800 */
[----:B--2---:R-:W-:Y:S01]  /*00e0*/  IMAD R13, R13, UR4, R0 ;  /* 0x000000040d0d7c24 */ /* 0x004fe2000f8e0200 */
[----:B----4-:R-:W-:-:S04]  /*00f0*/  ISETP.GE.U32.AND P0, PT, R14, R17, PT ;  /* 0x000000110e00720c */ /* 0x010fc80003f06070 */
[----:B------:R-:W-:Y:S01]  /*0100*/  ISETP.GE.U32.OR P0, PT, R13, R16, P0 ;  /* 0x000000100d00720c */ /* 0x000fe20000706470 */
[----:B0-----:R-:W-:-:S05]  /*0110*/  IMAD R12, R12, UR6, R5 ;  /* 0x000000060c0c7c24 */ /* 0x001fca000f8e0205 */
[----:B---3--:R-:W-:-:S13]  /*0120*/  ISETP.GE.U32.OR P0, PT, R12, UR7, P0 ;  /* 0x000000070c007c0c */ /* 0x008fda0008706470 */
[----:B------:R-:W-:Y:S05]  /*0130*/  @P0 EXIT ;  /* 0x000000000000094d */ /* 0x000fea0003800000 */
[----:B------:R-:W0:Y:S01]  /*0140*/  LDC R2, c[0x0][0x39c] ;  /* 0x0000e700ff027b82 */ /* 0x000e220000000800 */
[----:B------:R-:W1:Y:S01]  /*0150*/  LDCU.64 UR4, c[0x0][0x358] ;  /* 0x00006b00ff0477ac */ /* 0x000e620008000a00 */
[----:B------:R-:W-:Y:S01]  /*0160*/  BSSY.RECONVERGENT B3, `(.L_x_0) ;  /* 0x0000102000037945 */ /* 0x000fe20003800200 */
[----:B0-----:R-:W-:-:S05]  /*0170*/  IMAD.IADD R0, R14, 0x1, R2 ;  /* 0x000000010e007824 */ /* 0x001fca00078e0202 */
[----:B------:R-:W-:-:S13]  /*0180*/  ISETP.GE.U32.AND P0, PT, R14, R0, PT ;  /* 0x000000000e00720c */ /* 0x000fda0003f06070 */
[----:B-1----:R-:W-:Y:S05]  /*0190*/  @P0 BRA `(.L_x_1) ;  /* 0x0000000c00f80947 */ /* 0x002fea0003800000 */
[----:B------:R-:W0:Y:S01]  /*01a0*/  LDC R3, c[0x0][0x3a0] ;  /* 0x0000e800ff037b82 */ /* 0x000e220000000800 */
[----:B------:R-:W-:Y:S01]  /*01b0*/  HFMA2 R24, -RZ, RZ, 0, 0 ;  /* 0x00000000ff187431 */ /* 0x000fe200000001ff */
[----:B------:R-:W-:Y:S01]  /*01c0*/  IADD3 R17, PT, PT, R17, -0x1, R2 ;  /* 0xffffffff11117810 */ /* 0x000fe20007ffe002 */
[C---:B------:R-:W-:Y:S02]  /*01d0*/  VIADD R18, R12.reuse, 0x3 ;  /* 0x000000030c127836 */ /* 0x040fe40000000000 */
[----:B------:R-:W-:Y:S02]  /*01e0*/  IMAD.MOV.U32 R19, RZ, RZ, R14 ;  /* 0x000000ffff137224 */ /* 0x000fe400078e000e */
[C---:B0-----:R-:W-:Y:S01]  /*01f0*/  VIADD R16, R3.reuse, 0xffffffff ;  /* 0xffffffff03107836 */ /* 0x041fe20000000000 */
[----:B------:R-:W-:Y:S02]  /*0200*/  IADD3 R15, PT, PT, R12, R3, RZ ;  /* 0x000000030c0f7210 */ /* 0x000fe40007ffe0ff */
[----:B------:R-:W-:-:S02]  /*0210*/  LOP3.LUT R20, R3, 0x3, RZ, 0xc0, !PT ;  /* 0x0000000303147812 */ /* 0x000fc400078ec0ff */
[----:B------:R-:W-:Y:S02]  /*0220*/  IADD3 R22, PT, PT, R16, UR7, RZ ;  /* 0x0000000710167c10 */ /* 0x000fe4000fffe0ff */
[----:B------:R-:W-:-:S03]  /*0230*/  ISETP.GE.U32.AND P1, PT, R12, R15, PT ;  /* 0x0000000f0c00720c */ /* 0x000fc60003f26070 */
[----:B------:R-:W-:-:S10]  /*0240*/  IMAD R22, R13, R22, RZ ;  /* 0x000000160d167224 */ /* 0x000fd400078e02ff */
.L_x_14:
[----:B------:R-:W-:Y:S04]  /*0250*/  BSSY.RECONVERGENT B2, `(.L_x_2) ;  /* 0x00000ef000027945 */ /* 0x000fe80003800200 */
[----:B012---:R-:W-:Y:S05]  /*0260*/  @P1 BRA `(.L_x_3) ;  /* 0x0000000c00b41947 */ /* 0x007fea0003800000 */
[----:B------:R-:W-:Y:S01]  /*0270*/  ISETP.NE.AND P2, PT, R20, RZ, PT ;  /* 0x000000ff1400720c */ /* 0x000fe20003f45270 */
[----:B------:R-:W-:Y:S01]  /*0280*/  IMAD.MOV.U32 R8, RZ, RZ, R12 ;  /* 0x000000ffff087224 */ /* 0x000fe200078e000c */
[----:B------:R-:W-:Y:S02]  /*0290*/  IADD3 R2, PT, PT, R22, R19, RZ ;  /* 0x0000001316027210 */ /* 0x000fe40007ffe0ff */
[----:B------:R-:W-:-:S03]  /*02a0*/  ISETP.GE.U32.AND P0, PT, R16, 0x3, PT ;  /* 0x000000031000780c */ /* 0x000fc60003f06070 */
[----:B------:R-:W-:-:S06]  /*02b0*/  IMAD R23, R17, R2, RZ ;  /* 0x0000000211177224 */ /* 0x000fcc00078e02ff */
[----:B------:R-:W-:Y:S05]  /*02c0*/  @!P2 BRA `(.L_x_4) ;  /* 0x000000000068a947 */ /* 0x000fea0003800000 */
[----:B------:R-:W0:Y:S01]  /*02d0*/  LDC.64 R2, c[0x0][0x388] ;  /* 0x0000e200ff027b82 */ /* 0x000e220000000a00 */
[----:B------:R-:W-:-:S05]  /*02e0*/  IADD3 R9, PT, PT, R12, R23, RZ ;  /* 0x000000170c097210 */ /* 0x000fca0007ffe0ff */
[----:B0-----:R-:W-:-:S06]  /*02f0*/  IMAD.WIDE.U32 R4, R9, 0x4, R2 ;  /* 0x0000000409047825 */ /* 0x001fcc00078e0002 */
[----:B------:R-:W2:Y:S01]  /*0300*/  LDG.E R4, desc[UR4][R4.64] ;  /* 0x0000000404047981 */ /* 0x000ea2000c1e1900 */
[----:B------:R-:W-:Y:S01]  /*0310*/  IMAD R7, R24, 0x4, R1 ;  /* 0x0000000418077824 */ /* 0x000fe200078e0201 */
[----:B------:R-:W-:Y:S01]  /*0320*/  ISETP.NE.AND P2, PT, R20, 0x1, PT ;  /* 0x000000011400780c */ /* 0x000fe20003f45270 */
[----:B------:R-:W-:Y:S01]  /*0330*/  VIADD R8, R12, 0x1 ;  /* 0x000000010c087836 */ /* 0x000fe20000000000 */
[----:B------:R-:W-:Y:S02]  /*0340*/  MOV R6, R24 ;  /* 0x0000001800067202 */ /* 0x000fe40000000f00 */
[----:B------:R-:W-:Y:S01]  /*0350*/  IADD3 R24, PT, PT, R24, 0x1, RZ ;  /* 0x0000000118187810 */ /* 0x000fe20007ffe0ff */
[----:B--2---:R0:W-:Y:S08]  /*0360*/  STL [R7], R4 ;  /* 0x0000000407007387 */ /* 0x0041f00000100800 */
[----:B------:R-:W-:Y:S05]  /*0370*/  @!P2 BRA `(.L_x_4) ;  /* 0x00000000003ca947 */ /* 0x000fea0003800000 */
[----:B------:R-:W-:Y:S01]  /*0380*/  ISETP.NE.AND P2, PT, R20, 0x2, PT ;  /* 0x000000021400780c */ /* 0x000fe20003f45270 */
[----:B------:R-:W-:-:S04]  /*0390*/  VIADD R5, R9, 0x1 ;  /* 0x0000000109057836 */ /* 0x000fc80000000000 */
[----:B0-----:R-:W-:-:S06]  /*03a0*/  IMAD.WIDE.U32 R4, R5, 0x4, R2 ;  /* 0x0000000405047825 */ /* 0x001fcc00078e0002 */
[----:B------:R-:W2:Y:S02]  /*03b0*/  LDG.E R4, desc[UR4][R4.64] ;  /* 0x0000000404047981 */ /* 0x000ea4000c1e1900 */
[----:B------:R-:W-:-:S05]  /*03c0*/  @P2 IADD3 R7, PT, PT, R9, 0x2, RZ ;  /* 0x0000000209072810 */ /* 0x000fca0007ffe0ff */
[----:B------:R-:W-:-:S06]  /*03d0*/  @P2 IMAD.WIDE.U32 R2, R7, 0x4, R2 ;  /* 0x0000000407022825 */ /* 0x000fcc00078e0002 */
[----:B------:R-:W3:Y:S01]  /*03e0*/  @P2 LDG.E R2, desc[UR4][R2.64] ;  /* 0x0000000402022981 */ /* 0x000ee2000c1e1900 */
[----:B------:R-:W-:Y:S01]  /*03f0*/  IMAD R7, R24, 0x4, R1 ;  /* 0x0000000418077824 */ /* 0x000fe200078e0201 */
[----:B------:R-:W-:-:S05]  /*0400*/  IADD3 R24, PT, PT, R6, 0x2, RZ ;  /* 0x0000000206187810 */ /* 0x000fca0007ffe0ff */
[----:B------:R-:W-:Y:S01]  /*0410*/  @P2 IMAD R9, R24, 0x4, R1 ;  /* 0x0000000418092824 */ /* 0x000fe200078e0201 */
[----:B------:R-:W-:Y:S01]  /*0420*/  IADD3 R8, PT, PT, R12, 0x2, RZ ;  /* 0x000000020c087810 */ /* 0x000fe20007ffe0ff */
[----:B------:R-:W-:Y:S01]  /*0430*/  @P2 IMAD.MOV.U32 R8, RZ, RZ, R18 ;  /* 0x000000ffff082224 */ /* 0x000fe200078e0012 */
[----:B------:R-:W-:Y:S01]  /*0440*/  @P2 IADD3 R24, PT, PT, R6, 0x3, RZ ;  /* 0x0000000306182810 */ /* 0x000fe20007ffe0ff */
[----:B--2---:R1:W-:Y:S04]  /*0450*/  STL [R7], R4 ;  /* 0x0000000407007387 */ /* 0x0043e80000100800 */
[----:B---3--:R1:W-:Y:S02]  /*0460*/  @P2 STL [R9], R2 ;  /* 0x0000000209002387 */ /* 0x0083e40000100800 */
.L_x_4:
[----:B------:R-:W-:Y:S05]  /*0470*/  @!P0 BRA `(.L_x_3) ;  /* 0x0000000c00308947 */ /* 0x000fea0003800000 */
[C---:B------:R-:W-:Y:S01]  /*0480*/  IMAD.IADD R21, R8.reuse, 0x1, -R15 ;  /* 0x0000000108157824 */ /* 0x040fe200078e0a0f */
[----:B------:R-:W-:Y:S04]  /*0490*/  BSSY.RECONVERGENT B1, `(.L_x_5) ;  /* 0x00000c9000017945 */ /* 0x000fe80003800200 */
[----:B------:R-:W-:Y:S01]  /*04a0*/  BSSY.RELIABLE B0, `(.L_x_6) ;  /* 0x00000ab000007945 */ /* 0x000fe20003800100 */
[----:B------:R-:W-:Y:S02]  /*04b0*/  IADD3 R23, PT, PT, R8, 0x3, R23 ;  /* 0x0000000308177810 */ /* 0x000fe40007ffe017 */
[----:B------:R-:W-:Y:S02]  /*04c0*/  ISETP.GE.AND P0, PT, R21, RZ, PT ;  /* 0x000000ff1500720c */ /* 0x000fe40003f06270 */
[----:B------:R-:W-:-:S11]  /*04d0*/  IADD3 R24, PT, PT, R24, 0x1, RZ ;  /* 0x0000000118187810 */ /* 0x000fd60007ffe0ff */
[----:B------:R-:W-:Y:S05]  /*04e0*/  @P0 BRA `(.L_x_7) ;  /* 0x0000000800980947 */ /* 0x000fea0003800000 */
[----:B-1----:R-:W-:Y:S01]  /*04f0*/  IMAD.MOV R2, RZ, RZ, -R21 ;  /* 0x000000ffff027224 */ /* 0x002fe200078e0a15 */
[----:B------:R-:W-:Y:S01]  /*0500*/  BSSY.RECONVERGENT B4, `(.L_x_8) ;  /* 0x0000069000047945 */ /* 0x000fe20003800200 */
[----:B------:R-:W-:-:S03]  /*0510*/  PLOP3.LUT P0, PT, PT, PT, PT, 0x80, 0x8 ;  /* 0x000000000008781c */ /* 0x000fc60003f0f070 */
[----:B------:R-:W-:-:S13]  /*0520*/  ISETP.GT.AND P2, PT, R2, 0xc, PT ;  /* 0x0000000c0200780c */ /* 0x000fda0003f44270 */
[----:B------:R-:W-:Y:S05]  /*0530*/  @!P2 BRA `(.L_x_9) ;  /* 0x000000040094a947 */ /* 0x000fea0003800000 */
[----:B------:R-:W1:Y:S01]  /*0540*/  LDC.64 R2, c[0x0][0x388] ;  /* 0x0000e200ff027b82 */ /* 0x000e620000000a00 */
[----:B------:R-:W-:-:S13]  /*0550*/  PLOP3.LUT P0, PT, PT, PT, PT, 0x8, 0x80 ;  /* 0x000000000080781c */ /* 0x000fda0003f0e170 */
.L_x_10:
[----:B--2---:R-:W-:-:S05]  /*0560*/  IADD3 R9, PT, PT, R23, -0x3, RZ ;  /* 0xfffffffd17097810 */ /* 0x004fca0007ffe0ff */
[----:B-1----:R-:W-:-:S06]  /*0570*/  IMAD.WIDE.U32 R8, R9, 0x4, R2 ;  /* 0x0000000409087825 */ /* 0x002fcc00078e0002 */
[----:B------:R-:W2:Y:S01]  /*0580*/  LDG.E R9, desc[UR4][R8.64] ;  /* 0x0000000408097981 */ /* 0x000ea2000c1e1900 */
[C---:B------:R-:W-:Y:S01]  /*0590*/  IADD3 R5, PT, PT, R23.reuse, -0x1, RZ ;  /* 0xffffffff17057810 */ /* 0x040fe20007ffe0ff */
[----:B------:R-:W-:Y:S02]  /*05a0*/  VIADD R26, R24, 0xffffffff ;  /* 0xffffffff181a7836 */ /* 0x000fe40000000000 */
[----:B0-----:R-:W-:Y:S02]  /*05b0*/  VIADD R7, R23, 0xfffffffe ;  /* 0xfffffffe17077836 */ /* 0x001fe40000000000 */
[--C-:B------:R-:W-:Y:S01]  /*05c0*/  IMAD.WIDE.U32 R4, R5, 0x4, R2.reuse ;  /* 0x0000000405047825 */ /* 0x100fe200078e0002 */
[----:B------:R-:W-:Y:S02]  /*05d0*/  LEA R27, R26, R1, 0x2 ;  /* 0x000000011a1b7211 */ /* 0x000fe400078e10ff */
[----:B------:R-:W-:Y:S01]  /*05e0*/  IADD3 R26, PT, PT, R23, 0x2, RZ ;  /* 0x00000002171a7810 */ /* 0x000fe20007ffe0ff */
[--C-:B------:R-:W-:Y:S01]  /*05f0*/  IMAD.WIDE.U32 R6, R7, 0x4, R2.reuse ;  /* 0x0000000407067825 */ /* 0x100fe200078e0002 */
[----:B------:R0:W3:Y:S03]  /*0600*/  LDG.E R25, desc[UR4][R4.64] ;  /* 0x0000000404197981 */ /* 0x0000e6000c1e1900 */
[C---:B------:R-:W-:Y:S01]  /*0610*/  IMAD.WIDE.U32 R10, R23.reuse, 0x4, R2 ;  /* 0x00000004170a7825 */ /* 0x040fe200078e0002 */
[----:B------:R1:W4:Y:S04]  /*0620*/  LDG.E R29, desc[UR4][R6.64] ;  /* 0x00000004061d7981 */ /* 0x000328000c1e1900 */
[----:B------:R5:W3:Y:S01]  /*0630*/  LDG.E R28, desc[UR4][R10.64] ;  /* 0x000000040a1c7981 */ /* 0x000ae2000c1e1900 */
[----:B0-----:R-:W-:-:S02]  /*0640*/  VIADD R5, R23, 0x1 ;  /* 0x0000000117057836 */ /* 0x001fc40000000000 */
[----:B-1----:R-:W-:Y:S01]  /*0650*/  IMAD.WIDE.U32 R6, R26, 0x4, R2 ;  /* 0x000000041a067825 */ /* 0x002fe200078e0002 */
[C---:B------:R-:W-:Y:S02]  /*0660*/  IADD3 R26, PT, PT, R23.reuse, 0x4, RZ ;  /* 0x00000004171a7810 */ /* 0x040fe40007ffe0ff */
[----:B-----5:R-:W-:-:S03]  /*0670*/  IADD3 R11, PT, PT, R23, 0x5, RZ ;  /* 0x00000005170b7810 */ /* 0x020fc60007ffe0ff */
[----:B------:R0:W5:Y:S02]  /*0680*/  LDG.E R6, desc[UR4][R6.64] ;  /* 0x0000000406067981 */ /* 0x000164000c1e1900 */
[--C-:B------:R-:W-:Y:S02]  /*0690*/  IMAD.WIDE.U32 R10, R11, 0x4, R2.reuse ;  /* 0x000000040b0a7825 */ /* 0x100fe400078e0002 */
[----:B--2---:R1:W-:Y:S02]  /*06a0*/  STL [R27], R9 ;  /* 0x000000091b007387 */ /* 0x0043e40000100800 */
[----:B-1----:R-:W-:-:S04]  /*06b0*/  IMAD.WIDE.U32 R8, R5, 0x4, R2 ;  /* 0x0000000405087825 */ /* 0x002fc800078e0002 */
[----:B------:R-:W-:Y:S02]  /*06c0*/  VIADD R5, R23, 0x3 ;  /* 0x0000000317057836 */ /* 0x000fe40000000000 */
[----:B------:R-:W2:Y:S01]  /*06d0*/  LDG.E R8, desc[UR4][R8.64] ;  /* 0x0000000408087981 */ /* 0x000ea2000c1e1900 */
[----:B------:R-:W-:-:S04]  /*06e0*/  IMAD.WIDE.U32 R26, R26, 0x4, R2 ;  /* 0x000000041a1a7825 */ /* 0x000fc800078e0002 */
[----:B------:R-:W-:Y:S02]  /*06f0*/  IMAD.WIDE.U32 R4, R5, 0x4, R2 ;  /* 0x0000000405047825 */ /* 0x000fe400078e0002 */
[----:B------:R-:W5:Y:S04]  /*0700*/  LDG.E R26, desc[UR4][R26.64] ;  /* 0x000000041a1a7981 */ /* 0x000f68000c1e1900 */
[----:B------:R1:W5:Y:S04]  /*0710*/  LDG.E R4, desc[UR4][R4.64] ;  /* 0x0000000404047981 */ /* 0x000368000c1e1900 */
[----:B------:R4:W5:Y:S01]  /*0720*/  LDG.E R9, desc[UR4][R10.64] ;  /* 0x000000040a097981 */ /* 0x000962000c1e1900 */
[----:B0-----:R-:W-:-:S02]  /*0730*/  IMAD R7, R24, 0x4, R1 ;  /* 0x0000000418077824 */ /* 0x001fc400078e0201 */
[C---:B-1----:R-:W-:Y:S02]  /*0740*/  VIADD R5, R24.reuse, 0x2 ;  /* 0x0000000218057836 */ /* 0x042fe40000000000 */
[C---:B----4-:R-:W-:Y:S02]  /*0750*/  VIADD R10, R24.reuse, 0x1 ;  /* 0x00000001180a7836 */ /* 0x050fe40000000000 */
[----:B------:R-:W-:-:S03]  /*0760*/  VIADD R11, R24, 0x3 ;  /* 0x00000003180b7836 */ /* 0x000fc60000000000 */
[-C--:B------:R-:W-:Y:S01]  /*0770*/  LEA R10, R10, R1.reuse, 0x2 ;  /* 0x000000010a0a7211 */ /* 0x080fe200078e10ff */
[----:B------:R0:W-:Y:S01]  /*0780*/  STL [R7], R29 ;  /* 0x0000001d07007387 */ /* 0x0001e20000100800 */
[-C--:B------:R-:W-:Y:S02]  /*0790*/  LEA R5, R5, R1.reuse, 0x2 ;  /* 0x0000000105057211 */ /* 0x080fe400078e10ff */
[C---:B------:R-:W-:Y:S01]  /*07a0*/  IADD3 R27, PT, PT, R24.reuse, 0x4, RZ ;  /* 0x00000004181b7810 */ /* 0x040fe20007ffe0ff */
[----:B---3--:R1:W-:Y:S01]  /*07b0*/  STL [R10], R25 ;  /* 0x000000190a007387 */ /* 0x0083e20000100800 */
[--C-:B0-----:R-:W-:Y:S01]  /*07c0*/  IMAD R7, R11, 0x4, R1.reuse ;  /* 0x000000040b077824 */ /* 0x101fe200078e0201 */
[C---:B------:R-:W-:Y:S02]  /*07d0*/  IADD3 R29, PT, PT, R24.reuse, 0x5, RZ ;  /* 0x00000005181d7810 */ /* 0x040fe40007ffe0ff */
[----:B------:R0:W-:Y:S01]  /*07e0*/  STL [R5], R28 ;  /* 0x0000001c05007387 */ /* 0x0001e20000100800 */
[----:B-1----:R-:W-:Y:S01]  /*07f0*/  IADD3 R10, PT, PT, R24, 0x6, RZ ;  /* 0x00000006180a7810 */ /* 0x002fe20007ffe0ff */
[----:B------:R-:W-:Y:S01]  /*0800*/  IMAD R27, R27, 0x4, R1 ;  /* 0x000000041b1b7824 */ /* 0x000fe200078e0201 */
[----:B------:R-:W-:Y:S01]  /*0810*/  LEA R11, R29, R1, 0x2 ;  /* 0x000000011d0b7211 */ /* 0x000fe200078e10ff */
[----:B------:R-:W-:-:S02]  /*0820*/  VIADD R29, R23, 0x6 ;  /* 0x00000006171d7836 */ /* 0x000fc40000000000 */
[----:B------:R-:W-:Y:S02]  /*0830*/  VIADD R25, R23, 0x8 ;  /* 0x0000000817197836 */ /* 0x000fe40000000000 */
[----:B0-----:R-:W-:Y:S02]  /*0840*/  IMAD R5, R10, 0x4, R1 ;  /* 0x000000040a057824 */ /* 0x001fe400078e0201 */
[----:B------:R-:W-:-:S05]  /*0850*/  IMAD.WIDE.U32 R28, R29, 0x4, R2 ;  /* 0x000000041d1c7825 */ /* 0x000fca00078e0002 */
[----:B------:R0:W3:Y:S02]  /*0860*/  LDG.E R10, desc[UR4][R28.64] ;  /* 0x000000041c0a7981 */ /* 0x0000e4000c1e1900 */
[C---:B0-----:R-:W-:Y:S02]  /*0870*/  VIADD R28, R23.reuse, 0xc ;  /* 0x0000000c171c7836 */ /* 0x041fe40000000000 */
[----:B--2---:R0:W-:Y:S04]  /*0880*/  STL [R7], R8 ;  /* 0x0000000807007387 */ /* 0x0041e80000100800 */
[----:B-----5:R1:W-:Y:S01]  /*0890*/  STL [R27], R6 ;  /* 0x000000061b007387 */ /* 0x0203e20000100800 */
[----:B0-----:R-:W-:Y:S01]  /*08a0*/  IADD3 R7, PT, PT, R23, 0x7, RZ ;  /* 0x0000000717077810 */ /* 0x001fe20007ffe0ff */
[----:B------:R-:W-:-:S02]  /*08b0*/  VIADD R8, R24, 0x7 ;  /* 0x0000000718087836 */ /* 0x000fc40000000000 */
[----:B------:R0:W-:Y:S02]  /*08c0*/  STL [R11], R4 ;  /* 0x000000040b007387 */ /* 0x0001e40000100800 */
[--C-:B-1----:R-:W-:Y:S02]  /*08d0*/  IMAD.WIDE.U32 R6, R7, 0x4, R2.reuse ;  /* 0x0000000407067825 */ /* 0x102fe400078e0002 */
[----:B------:R1:W-:Y:S01]  /*08e0*/  STL [R5], R26 ;  /* 0x0000001a05007387 */ /* 0x0003e20000100800 */
[C---:B------:R-:W-:Y:S02]  /*08f0*/  IADD3 R27, PT, PT, R23.reuse, 0x9, RZ ;  /* 0x00000009171b7810 */ /* 0x040fe40007ffe0ff */
[----:B------:R-:W-:Y:S01]  /*0900*/  LEA R29, R8, R1, 0x2 ;  /* 0x00000001081d7211 */ /* 0x000fe200078e10ff */
[----:B------:R-:W-:Y:S01]  /*0910*/  VIADD R8, R23, 0xa ;  /* 0x0000000a17087836 */ /* 0x000fe20000000000 */
[----:B0-----:R0:W2:Y:S01]  /*0920*/  LDG.E R11, desc[UR4][R6.64] ;  /* 0x00000004060b7981 */ /* 0x0010a2000c1e1900 */
[----:B-1----:R-:W-:-:S03]  /*0930*/  IMAD.WIDE.U32 R4, R25, 0x4, R2 ;  /* 0x0000000419047825 */ /* 0x002fc600078e0002 */
[----:B------:R1:W-:Y:S04]  /*0940*/  STL [R29], R9 ;  /* 0x000000091d007387 */ /* 0x0003e80000100800 */
[----:B------:R4:W5:Y:S01]  /*0950*/  LDG.E R25, desc[UR4][R4.64] ;  /* 0x0000000404197981 */ /* 0x000962000c1e1900 */
[----:B0-----:R-:W-:Y:S01]  /*0960*/  IADD3 R7, PT, PT, R23, 0xb, RZ ;  /* 0x0000000b17077810 */ /* 0x001fe20007ffe0ff */
[----:B------:R-:W-:-:S04]  /*0970*/  IMAD.WIDE.U32 R26, R27, 0x4, R2 ;  /* 0x000000041b1a7825 */ /* 0x000fc800078e0002 */
[--C-:B-1----:R-:W-:Y:S02]  /*0980*/  IMAD.WIDE.U32 R8, R8, 0x4, R2.reuse ;  /* 0x0000000408087825 */ /* 0x102fe400078e0002 */
[----:B------:R0:W5:Y:S02]  /*0990*/  LDG.E R27, desc[UR4][R26.64] ;  /* 0x000000041a1b7981 */ /* 0x000164000c1e1900 */
[--C-:B------:R-:W-:Y:S02]  /*09a0*/  IMAD.WIDE.U32 R6, R7, 0x4, R2.reuse ;  /* 0x0000000407067825 */ /* 0x100fe400078e0002 */
[----:B------:R-:W5:Y:S02]  /*09b0*/  LDG.E R8, desc[UR4][R8.64] ;  /* 0x0000000408087981 */ /* 0x000f64000c1e1900 */
[----:B----4-:R-:W-:Y:S02]  /*09c0*/  IMAD.WIDE.U32 R4, R28, 0x4, R2 ;  /* 0x000000041c047825 */ /* 0x010fe400078e0002 */
[----:B------:R1:W4:Y:S04]  /*09d0*/  LDG.E R6, desc[UR4][R6.64] ;  /* 0x0000000406067981 */ /* 0x000328000c1e1900 */
[----:B------:R3:W4:Y:S01]  /*09e0*/  LDG.E R4, desc[UR4][R4.64] ;  /* 0x0000000404047981 */ /* 0x000722000c1e1900 */
[C---:B------:R-:W-:Y:S01]  /*09f0*/  IADD3 R28, PT, PT, R24.reuse, 0x8, RZ ;  /* 0x00000008181c7810 */ /* 0x040fe20007ffe0ff */
[C---:B0-----:R-:W-:Y:S01]  /*0a00*/  VIADD R26, R24.reuse, 0xa ;  /* 0x0000000a181a7836 */ /* 0x041fe20000000000 */
[----:B------:R-:W-:-:S03]  /*0a10*/  IADD3 R29, PT, PT, R24, 0x9, RZ ;  /* 0x00000009181d7810 */ /* 0x000fc60007ffe0ff */
[--C-:B------:R-:W-:Y:S01]  /*0a20*/  IMAD R28, R28, 0x4, R1.reuse ;  /* 0x000000041c1c7824 */ /* 0x100fe200078e0201 */
[----:B------:R-:W-:Y:S01]  /*0a30*/  LEA R29, R29, R1, 0x2 ;  /* 0x000000011d1d7211 */ /* 0x000fe200078e10ff */
[--C-:B------:R-:W-:Y:S01]  /*0a40*/  IMAD R26, R26, 0x4, R1.reuse ;  /* 0x000000041a1a7824 */ /* 0x100fe200078e0201 */
[C---:B-1----:R-:W-:Y:S02]  /*0a50*/  IADD3 R7, PT, PT, R24.reuse, 0xb, RZ ;  /* 0x0000000b18077810 */ /* 0x042fe40007ffe0ff */
[----:B---3--:R0:W-:Y:S01]  /*0a60*/  STL [R28], R10 ;  /* 0x0000000a1c007387 */ /* 0x0081e20000100800 */
[C---:B------:R-:W-:Y:S02]  /*0a70*/  VIADD R5, R24.reuse, 0xc ;  /* 0x0000000c18057836 */ /* 0x040fe40000000000 */
[----:B------:R-:W-:Y:S02]  /*0a80*/  VIADD R9, R24, 0xe ;  /* 0x0000000e18097836 */ /* 0x000fe40000000000 */
[----:B------:R-:W-:-:S02]  /*0a90*/  IMAD R5, R5, 0x4, R1 ;  /* 0x0000000405057824 */ /* 0x000fc400078e0201 */
[----:B------:R-:W-:Y:S01]  /*0aa0*/  IMAD R9, R9, 0x4, R1 ;  /* 0x0000000409097824 */ /* 0x000fe200078e0201 */
[----:B0-----:R-:W-:Y:S02]  /*0ab0*/  LEA R10, R7, R1, 0x2 ;  /* 0x00000001070a7211 */ /* 0x001fe400078e10ff */
[----:B------:R-:W-:-:S04]  /*0ac0*/  IADD3 R21, PT, PT, R21, 0x10, RZ ;  /* 0x0000001015157810 */ /* 0x000fc80007ffe0ff */
[----:B------:R-:W-:Y:S01]  /*0ad0*/  ISETP.GE.AND P2, PT, R21, -0xc, PT ;  /* 0xfffffff41500780c */ /* 0x000fe20003f46270 */
[----:B------:R-:W-:Y:S01]  /*0ae0*/  VIADD R23, R23, 0x10 ;  /* 0x0000001017177836 */ /* 0x000fe20000000000 */
[----:B--2---:R-:W-:Y:S04]  /*0af0*/  STL [R29], R11 ;  /* 0x0000000b1d007387 */ /* 0x004fe80000100800 */
[----:B-----5:R0:W-:Y:S02]  /*0b00*/  STL [R26], R25 ;  /* 0x000000191a007387 */ /* 0x0201e40000100800 */
[----:B0-----:R-:W-:Y:S02]  /*0b10*/  IADD3 R26, PT, PT, R24, 0xd, RZ ;  /* 0x0000000d181a7810 */ /* 0x001fe40007ffe0ff */
[----:B------:R2:W-:Y:S02]  /*0b20*/  STL [R10], R27 ;  /* 0x0000001b0a007387 */ /* 0x0005e40000100800 */
[----:B------:R-:W-:-:S02]  /*0b30*/  LEA R7, R26, R1, 0x2 ;  /* 0x000000011a077211 */ /* 0x000fc400078e10ff */
[----:B------:R2:W-:Y:S04]  /*0b40*/  STL [R5], R8 ;  /* 0x0000000805007387 */ /* 0x0005e80000100800 */
[----:B----4-:R2:W-:Y:S04]  /*0b50*/  STL [R7], R6 ;  /* 0x0000000607007387 */ /* 0x0105e80000100800 */
[----:B------:R2:W-:Y:S01]  /*0b60*/  STL [R9], R4 ;  /* 0x0000000409007387 */ /* 0x0005e20000100800 */
[----:B------:R-:W-:Y:S01]  /*0b70*/  IADD3 R24, PT, PT, R24, 0x10, RZ ;  /* 0x0000001018187810 */ /* 0x000fe20007ffe0ff */
[----:B------:R-:W-:Y:S06]  /*0b80*/  @!P2 BRA `(.L_x_10) ;  /* 0xfffffff80074a947 */ /* 0x000fec000383ffff */
.L_x_9:
[----:B------:R-:W-:Y:S05]  /*0b90*/  BSYNC.RECONVERGENT B4 ;  /* 0x0000000000047941 */ /* 0x000fea0003800200 */
.L_x_8:
[----:B------:R-:W-:Y:S01]  /*0ba0*/  IMAD.MOV R2, RZ, RZ, -R21 ;  /* 0x000000ffff027224 */ /* 0x000fe200078e0a15 */
[----:B------:R-:W-:Y:S04]  /*0bb0*/  BSSY.RECONVERGENT B4, `(.L_x_11) ;  /* 0x0000036000047945 */ /* 0x000fe80003800200 */
[----:B------:R-:W-:-:S13]  /*0bc0*/  ISETP.GT.AND P2, PT, R2, 0x4, PT ;  /* 0x000000040200780c */ /* 0x000fda0003f44270 */
[----:B------:R-:W-:Y:S05]  /*0bd0*/  @!P2 BRA `(.L_x_12) ;  /* 0x0000000000cca947 */ /* 0x000fea0003800000 */
[----:B------:R-:W1:Y:S01]  /*0be0*/  LDC.64 R2, c[0x0][0x388] ;  /* 0x0000e200ff027b82 */ /* 0x000e620000000a00 */
[C---:B------:R-:W-:Y:S01]  /*0bf0*/  IADD3 R11, PT, PT, R23.reuse, -0x3, RZ ;  /* 0xfffffffd170b7810 */ /* 0x040fe20007ffe0ff */
[C---:B--2---:R-:W-:Y:S01]  /*0c00*/  VIADD R9, R23.reuse, 0xfffffffe ;  /* 0xfffffffe17097836 */ /* 0x044fe20000000000 */
[C---:B------:R-:W-:Y:S01]  /*0c10*/  IADD3 R29, PT, PT, R23.reuse, -0x1, RZ ;  /* 0xffffffff171d7810 */ /* 0x040fe20007ffe0ff */
[----:B0-----:R-:W-:Y:S02]  /*0c20*/  VIADD R7, R23, 0x1 ;  /* 0x0000000117077836 */ /* 0x001fe40000000000 */
[----:B-1----:R-:W-:-:S04]  /*0c30*/  IMAD.WIDE.U32 R10, R11, 0x4, R2 ;  /* 0x000000040b0a7825 */ /* 0x002fc800078e0002 */
[--C-:B------:R-:W-:Y:S01]  /*0c40*/  IMAD.WIDE.U32 R4, R23, 0x4, R2.reuse ;  /* 0x0000000417047825 */ /* 0x100fe200078e0002 */
[----:B------:R0:W2:Y:S03]  /*0c50*/  LDG.E R25, desc[UR4][R10.64] ;  /* 0x000000040a197981 */ /* 0x0000a6000c1e1900 */
[--C-:B------:R-:W-:Y:S02]  /*0c60*/  IMAD.WIDE.U32 R8, R9, 0x4, R2.reuse ;  /* 0x0000000409087825 */ /* 0x100fe400078e0002 */
[----:B------:R1:W3:Y:S02]  /*0c70*/  LDG.E R4, desc[UR4][R4.64] ;  /* 0x0000000404047981 */ /* 0x0002e4000c1e1900 */
[--C-:B------:R-:W-:Y:S02]  /*0c80*/  IMAD.WIDE.U32 R28, R29, 0x4, R2.reuse ;  /* 0x000000041d1c7825 */ /* 0x100fe400078e0002 */
[----:B------:R4:W5:Y:S01]  /*0c90*/  LDG.E R26, desc[UR4][R8.64] ;  /* 0x00000004081a7981 */ /* 0x000962000c1e1900 */
[----:B0-----:R-:W-:Y:S01]  /*0ca0*/  IADD3 R11, PT, PT, R23, 0x2, RZ ;  /* 0x00000002170b7810 */ /* 0x001fe20007ffe0ff */
[----:B------:R-:W-:-:S02]  /*0cb0*/  IMAD.WIDE.U32 R6, R7, 0x4, R2 ;  /* 0x0000000407067825 */ /* 0x000fc400078e0002 */
[----:B------:R0:W3:Y:S01]  /*0cc0*/  LDG.E R27, desc[UR4][R28.64] ;  /* 0x000000041c1b7981 */ /* 0x0000e2000c1e1900 */
[----:B-1----:R-:W-:Y:S01]  /*0cd0*/  IADD3 R5, PT, PT, R23, 0x4, RZ ;  /* 0x0000000417057810 */ /* 0x002fe20007ffe0ff */
[--C-:B------:R-:W-:Y:S02]  /*0ce0*/  IMAD.WIDE.U32 R10, R11, 0x4, R2.reuse ;  /* 0x000000040b0a7825 */ /* 0x100fe400078e0002 */
[----:B------:R1:W3:Y:S02]  /*0cf0*/  LDG.E R6, desc[UR4][R6.64] ;  /* 0x0000000406067981 */ /* 0x0002e4000c1e1900 */
[----:B----4-:R-:W-:Y:S02]  /*0d00*/  VIADD R9, R23, 0x3 ;  /* 0x0000000317097836 */ /* 0x010fe40000000000 */
[----:B------:R-:W4:Y:S02]  /*0d10*/  LDG.E R10, desc[UR4][R10.64] ;  /* 0x000000040a0a7981 */ /* 0x000f24000c1e1900 */
[----:B------:R-:W-:-:S04]  /*0d20*/  IMAD.WIDE.U32 R8, R9, 0x4, R2 ;  /* 0x0000000409087825 */ /* 0x000fc800078e0002 */
[----:B------:R-:W-:Y:S02]  /*0d30*/  IMAD.WIDE.U32 R2, R5, 0x4, R2 ;  /* 0x0000000405027825 */ /* 0x000fe400078e0002 */
[----:B------:R1:W4:Y:S04]  /*0d40*/  LDG.E R8, desc[UR4][R8.64] ;  /* 0x0000000408087981 */ /* 0x000328000c1e1900 */
[----:B------:R1:W4:Y:S01]  /*0d50*/  LDG.E R2, desc[UR4][R2.64] ;  /* 0x0000000402027981 */ /* 0x000322000c1e1900 */
[C---:B0-----:R-:W-:Y:S01]  /*0d60*/  VIADD R28, R24.reuse, 0xffffffff ;  /* 0xffffffff181c7836 */ /* 0x041fe20000000000 */
[C---:B------:R-:W-:Y:S01]  /*0d70*/  IADD3 R29, PT, PT, R24.reuse, 0x1, RZ ;  /* 0x00000001181d7810 */ /* 0x040fe20007ffe0ff */
[----:B------:R-:W-:-:S03]  /*0d80*/  VIADD R5, R24, 0x2 ;  /* 0x0000000218057836 */ /* 0x000fc60000000000 */
[-C--:B------:R-:W-:Y:S01]  /*0d90*/  LEA R28, R28, R1.reuse, 0x2 ;  /* 0x000000011c1c7211 */ /* 0x080fe200078e10ff */
[C-C-:B-1----:R-:W-:Y:S01]  /*0da0*/  IMAD R7, R24.reuse, 0x4, R1.reuse ;  /* 0x0000000418077824 */ /* 0x142fe200078e0201 */
[C---:B------:R-:W-:Y:S01]  /*0db0*/  IADD3 R9, PT, PT, R24.reuse, 0x3, RZ ;  /* 0x0000000318097810 */ /* 0x040fe20007ffe0ff */
[C---:B------:R-:W-:Y:S01]  /*0dc0*/  VIADD R3, R24.reuse, 0x4 ;  /* 0x0000000418037836 */ /* 0x040fe20000000000 */
[----:B------:R-:W-:Y:S01]  /*0dd0*/  IADD3 R11, PT, PT, R24, 0x5, RZ ;  /* 0x00000005180b7810 */ /* 0x000fe20007ffe0ff */
[--C-:B------:R-:W-:Y:S01]  /*0de0*/  IMAD R5, R5, 0x4, R1.reuse ;  /* 0x0000000405057824 */ /* 0x100fe200078e0201 */
[-C--:B------:R-:W-:Y:S02]  /*0df0*/  LEA R29, R29, R1.reuse, 0x2 ;  /* 0x000000011d1d7211 */ /* 0x080fe400078e10ff */
[-C--:B------:R-:W-:Y:S01]  /*0e00*/  LEA R9, R9, R1.reuse, 0x2 ;  /* 0x0000000109097211 */ /* 0x080fe200078e10ff */
[----:B------:R-:W-:Y:S01]  /*0e10*/  IMAD R11, R11, 0x4, R1 ;  /* 0x000000040b0b7824 */ /* 0x000fe200078e0201 */
[----:B------:R-:W-:-:S02]  /*0e20*/  LEA R3, R3, R1, 0x2 ;  /* 0x0000000103037211 */ /* 0x000fc400078e10ff */
[----:B------:R-:W-:Y:S02]  /*0e30*/  PLOP3.LUT P0, PT, PT, PT, PT, 0x8, 0x80 ;  /* 0x000000000080781c */ /* 0x000fe40003f0e170 */
[----:B------:R-:W-:Y:S02]  /*0e40*/  IADD3 R21, PT, PT, R21, 0x8, RZ ;  /* 0x0000000815157810 */ /* 0x000fe40007ffe0ff */
[----:B------:R-:W-:Y:S01]  /*0e50*/  IADD3 R23, PT, PT, R23, 0x8, RZ ;  /* 0x0000000817177810 */ /* 0x000fe20007ffe0ff */
[----:B--2---:R0:W-:Y:S02]  /*0e60*/  STL [R28], R25 ;  /* 0x000000191c007387 */ /* 0x0041e40000100800 */
[----:B0-----:R-:W-:Y:S02]  /*0e70*/  VIADD R28, R24, 0x6 ;  /* 0x00000006181c7836 */ /* 0x001fe40000000000 */
[----:B-----5:R0:W-:Y:S04]  /*0e80*/  STL [R7], R26 ;  /* 0x0000001a07007387 */ /* 0x0201e80000100800 */
[----:B---3--:R1:W-:Y:S04]  /*0e90*/  STL [R29], R27 ;  /* 0x0000001b1d007387 */ /* 0x0083e80000100800 */
[----:B------:R1:W-:Y:S01]  /*0ea0*/  STL [R5], R4 ;  /* 0x0000000405007387 */ /* 0x0003e20000100800 */
[----:B0-----:R-:W-:-:S03]  /*0eb0*/  LEA R7, R28, R1, 0x2 ;  /* 0x000000011c077211 */ /* 0x001fc600078e10ff */
[----:B------:R1:W-:Y:S04]  /*0ec0*/  STL [R9], R6 ;  /* 0x0000000609007387 */ /* 0x0003e80000100800 */
[----:B----4-:R1:W-:Y:S04]  /*0ed0*/  STL [R3], R10 ;  /* 0x0000000a03007387 */ /* 0x0103e80000100800 */
[----:B------:R1:W-:Y:S04]  /*0ee0*/  STL [R11], R8 ;  /* 0x000000080b007387 */ /* 0x0003e80000100800 */
[----:B------:R1:W-:Y:S01]  /*0ef0*/  STL [R7], R2 ;  /* 0x0000000207007387 */ /* 0x0003e20000100800 */
[----:B------:R-:W-:-:S07]  /*0f00*/  VIADD R24, R24, 0x8 ;  /* 0x0000000818187836 */ /* 0x000fce0000000000 */
.L_x_12:
[----:B------:R-:W-:Y:S05]  /*0f10*/  BSYNC.RECONVERGENT B4 ;  /* 0x0000000000047941 */ /* 0x000fea0003800200 */
.L_x_11:
[----:B------:R-:W-:-:S13]  /*0f20*/  ISETP.NE.OR P0, PT, R21, RZ, P0 ;  /* 0x000000ff1500720c */ /* 0x000fda0000705670 */
[----:B------:R-:W-:Y:S05]  /*0f30*/  @!P0 BREAK.RELIABLE B0 ;  /* 0x0000000000008942 */ /* 0x000fea0003800100 */
[----:B------:R-:W-:Y:S05]  /*0f40*/  @!P0 BRA `(.L_x_13) ;  /* 0x0000000000748947 */ /* 0x000fea0003800000 */
.L_x_7:
[----:B------:R-:W-:Y:S05]  /*0f50*/  BSYNC.RELIABLE B0 ;  /* 0x0000000000007941 */ /* 0x000fea0003800100 */
.L_x_6:
[----:B01----:R-:W1:Y:S01]  /*0f60*/  LDC.64 R2, c[0x0][0x388] ;  /* 0x0000e200ff027b82 */ /* 0x003e620000000a00 */
[C---:B--2---:R-:W-:Y:S01]  /*0f70*/  IADD3 R9, PT, PT, R23.reuse, -0x3, RZ ;  /* 0xfffffffd17097810 */ /* 0x044fe20007ffe0ff */
[C---:B0-----:R-:W-:Y:S01]  /*0f80*/  VIADD R7, R23.reuse, 0xfffffffe ;  /* 0xfffffffe17077836 */ /* 0x041fe20000000000 */
[----:B------:R-:W-:-:S03]  /*0f90*/  IADD3 R5, PT, PT, R23, -0x1, RZ ;  /* 0xffffffff17057810 */ /* 0x000fc60007ffe0ff */
[----:B-1----:R-:W-:-:S04]  /*0fa0*/  IMAD.WIDE.U32 R8, R9, 0x4, R2 ;  /* 0x0000000409087825 */ /* 0x002fc800078e0002 */
[--C-:B------:R-:W-:Y:S02]  /*0fb0*/  IMAD.WIDE.U32 R6, R7, 0x4, R2.reuse ;  /* 0x0000000407067825 */ /* 0x100fe400078e0002 */
[----:B------:R-:W2:Y:S02]  /*0fc0*/  LDG.E R8, desc[UR4][R8.64] ;  /* 0x0000000408087981 */ /* 0x000ea4000c1e1900 */
[--C-:B------:R-:W-:Y:S02]  /*0fd0*/  IMAD.WIDE.U32 R4, R5, 0x4, R2.reuse ;  /* 0x0000000405047825 */ /* 0x100fe400078e0002 */
[----:B------:R-:W3:Y:S02]  /*0fe0*/  LDG.E R6, desc[UR4][R6.64] ;  /* 0x0000000406067981 */ /* 0x000ee4000c1e1900 */
[----:B------:R-:W-:Y:S02]  /*0ff0*/  IMAD.WIDE.U32 R2, R23, 0x4, R2 ;  /* 0x0000000417027825 */ /* 0x000fe400078e0002 */
[----:B------:R-:W4:Y:S04]  /*1000*/  LDG.E R4, desc[UR4][R4.64] ;  /* 0x0000000404047981 */ /* 0x000f28000c1e1900 */
[----:B------:R-:W5:Y:S01]  /*1010*/  LDG.E R2, desc[UR4][R2.64] ;  /* 0x0000000402027981 */ /* 0x000f62000c1e1900 */
[C---:B------:R-:W-:Y:S01]  /*1020*/  IADD3 R10, PT, PT, R24.reuse, -0x1, RZ ;  /* 0xffffffff180a7810 */ /* 0x040fe20007ffe0ff */
[C---:B------:R-:W-:Y:S01]  /*1030*/  VIADD R28, R24.reuse, 0x1 ;  /* 0x00000001181c7836 */ /* 0x040fe20000000000 */
[C---:B------:R-:W-:Y:S01]  /*1040*/  IADD3 R26, PT, PT, R24.reuse, 0x2, RZ ;  /* 0x00000002181a7810 */ /* 0x040fe20007ffe0ff */
[----:B------:R-:W-:Y:S01]  /*1050*/  IMAD R25, R24, 0x4, R1 ;  /* 0x0000000418197824 */ /* 0x000fe200078e0201 */
[----:B------:R-:W-:-:S02]  /*1060*/  LEA R11, R10, R1, 0x2 ;  /* 0x000000010a0b7211 */ /* 0x000fc400078e10ff */
[-C--:B------:R-:W-:Y:S02]  /*1070*/  LEA R27, R28, R1.reuse, 0x2 ;  /* 0x000000011c1b7211 */ /* 0x080fe400078e10ff */
[----:B------:R-:W-:Y:S01]  /*1080*/  LEA R29, R26, R1, 0x2 ;  /* 0x000000011a1d7211 */ /* 0x000fe200078e10ff */
[----:B------:R-:W-:-:S05]  /*1090*/  VIADD R21, R21, 0x4 ;  /* 0x0000000415157836 */ /* 0x000fca0000000000 */
[----:B------:R-:W-:Y:S02]  /*10a0*/  ISETP.NE.AND P0, PT, R21, RZ, PT ;  /* 0x000000ff1500720c */ /* 0x000fe40003f05270 */
[----:B------:R-:W-:Y:S02]  /*10b0*/  IADD3 R24, PT, PT, R24, 0x4, RZ ;  /* 0x0000000418187810 */ /* 0x000fe40007ffe0ff */
[----:B------:R-:W-:Y:S01]  /*10c0*/  IADD3 R23, PT, PT, R23, 0x4, RZ ;  /* 0x0000000417177810 */ /* 0x000fe20007ffe0ff */
[----:B--2---:R0:W-:Y:S04]  /*10d0*/  STL [R11], R8 ;  /* 0x000000080b007387 */ /* 0x0041e80000100800 */
[----:B---3--:R0:W-:Y:S04]  /*10e0*/  STL [R25], R6 ;  /* 0x0000000619007387 */ /* 0x0081e80000100800 */
[----:B----4-:R0:W-:Y:S04]  /*10f0*/  STL [R27], R4 ;  /* 0x000000041b007387 */ /* 0x0101e80000100800 */
[----:B-----5:R0:W-:Y:S01]  /*1100*/  STL [R29], R2 ;  /* 0x000000021d007387 */ /* 0x0201e20000100800 */
[----:B------:R-:W-:Y:S05]  /*1110*/  @P0 BRA `(.L_x_6) ;  /* 0xfffffffc00900947 */ /* 0x000fea000383ffff */
.L_x_13:
[----:B------:R-:W-:Y:S05]  /*1120*/  BSYNC.RECONVERGENT B1 ;  /* 0x0000000000017941 */ /* 0x000fea0003800200 */
.L_x_5:
[----:B------:R-:W-:-:S07]  /*1130*/  VIADD R24, R24, 0xffffffff ;  /* 0xffffffff18187836 */ /* 0x000fce0000000000 */
.L_x_3:
[----:B------:R-:W-:Y:S05]  /*1140*/  BSYNC.RECONVERGENT B2 ;  /* 0x0000000000027941 */ /* 0x000fea0003800200 */
.L_x_2:
[----:B------:R-:W-:-:S04]  /*1150*/  IADD3 R19, PT, PT, R19, 0x1, RZ ;  /* 0x0000000113137810 */ /* 0x000fc80007ffe0ff */
[----:B------:R-:W-:-:S13]  /*1160*/  ISETP.NE.AND P0, PT, R19, R0, PT ;  /* 0x000000001300720c */ /* 0x000fda0003f05270 */
[----:B------:R-:W-:Y:S05]  /*1170*/  @P0 BRA `(.L_x_14) ;  /* 0xfffffff000340947 */ /* 0x000fea000383ffff */
.L_x_1:
[----:B------:R-:W-:Y:S05]  /*1180*/  BSYNC.RECONVERGENT B3 ;  /* 0x0000000000037941 */ /* 0x000fea0003800200 */
.L_x_0:
[----:B------:R-:W-:Y:S05]  /*1190*/  WARPSYNC.ALL ;  /* 0x0000000000007948 */ /* 0x000fea0003800000 */
[----:B------:R-:W3:Y:S01]  /*11a0*/  LDC R0, c[0x0][0x39c] ;  /* 0x0000e700ff007b82 */ /* 0x000ee20000000800 */
[----:B------:R-:W3:Y:S02]  /*11b0*/  LDCU UR6, c[0x0][0x3a0] ;  /* 0x00007400ff0677ac */ /* 0x000ee40008000800 */
[----:B---3--:R-:W-:-:S05]  /*11c0*/  IMAD R0, R0, UR6, RZ ;  /* 0x0000000600007c24 */ /* 0x008fca000f8e02ff */
[----:B------:R-:W-:-:S13]  /*11d0*/  ISETP.GE.AND P0, PT, R0, 0x2, PT ;  /* 0x000000020000780c */ /* 0x000fda0003f06270 */
[----:B------:R-:W-:Y:S05]  /*11e0*/  @!P0 BRA `(.L_x_15) ;  /* 0x0000000000548947 */ /* 0x000fea0003800000 */
[----:B01----:R-:W-:-:S07]  /*11f0*/  HFMA2 R2, -RZ, RZ, 0, 5.9604644775390625e-08 ;  /* 0x00000001ff027431 */ /* 0x003fce00000001ff */
.L_x_19:
[----:B------:R-:W-:-:S05]  /*1200*/  IMAD R3, R2, 0x4, R1 ;  /* 0x0000000402037824 */ /* 0x000fca00078e0201 */
[----:B--23--:R0:W5:Y:S01]  /*1210*/  LDL R5, [R3] ;  /* 0x0000000003057983 */ /* 0x00c1620000100800 */
[----:B------:R-:W-:Y:S01]  /*1220*/  MOV R4, R2 ;  /* 0x0000000200047202 */ /* 0x000fe20000000f00 */
[----:B------:R-:W-:Y:S01]  /*1230*/  BSSY.RECONVERGENT B0, `(.L_x_16) ;  /* 0x000000d000007945 */ /* 0x000fe20003800200 */
[----:B------:R-:W-:-:S04]  /*1240*/  IADD3 R2, PT, PT, R2, 0x1, RZ ;  /* 0x0000000102027810 */ /* 0x000fc80007ffe0ff */
[----:B------:R-:W-:-:S13]  /*1250*/  ISETP.NE.AND P1, PT, R2, R0, PT ;  /* 0x000000000200720c */ /* 0x000fda0003f25270 */
.L_x_18:
[----:B------:R-:W-:-:S05]  /*1260*/  VIADD R6, R4, 0xffffffff ;  /* 0xffffffff04067836 */ /* 0x000fca0000000000 */
[----:B0-----:R-:W-:-:S05]  /*1270*/  LEA R3, R6, R1, 0x2 ;  /* 0x0000000106037211 */ /* 0x001fca00078e10ff */
[----:B------:R-:W2:Y:S02]  /*1280*/  LDL R8, [R3] ;  /* 0x0000000003087983 */ /* 0x000ea40000100800 */
[----:B--2--5:R-:W-:-:S13]  /*1290*/  FSETP.GT.AND P0, PT, R8, R5, PT ;  /* 0x000000050800720b */ /* 0x024fda0003f04000 */
[----:B------:R-:W-:Y:S05]  /*12a0*/  @!P0 BRA `(.L_x_17) ;  /* 0x0000000000148947 */ /* 0x000fea0003800000 */
[----:B------:R1:W-:Y:S01]  /*12b0*/  STL [R3+0x4], R8 ;  /* 0x0000040803007387 */ /* 0x0003e20000100800 */
[----:B------:R-:W-:Y:S02]  /*12c0*/  ISETP.GT.AND P0, PT, R4, 0x1, PT ;  /* 0x000000010400780c */ /* 0x000fe40003f04270 */
[----:B------:R-:W-:-:S11]  /*12d0*/  MOV R4, R6 ;  /* 0x0000000600047202 */ /* 0x000fd60000000f00 */
[----:B-1----:R-:W-:Y:S05]  /*12e0*/  @P0 BRA `(.L_x_18) ;  /* 0xfffffffc00dc0947 */ /* 0x002fea000383ffff */
[----:B------:R-:W-:-:S07]  /*12f0*/  IMAD.MOV.U32 R4, RZ, RZ, RZ ;  /* 0x000000ffff047224 */ /* 0x000fce00078e00ff */
.L_x_17:
[----:B------:R-:W-:Y:S05]  /*1300*/  BSYNC.RECONVERGENT B0 ;  /* 0x0000000000007941 */ /* 0x000fea0003800200 */
.L_x_16:
[----:B------:R-:W-:-:S05]  /*1310*/  LEA R4, R4, R1, 0x2 ;  /* 0x0000000104047211 */ /* 0x000fca00078e10ff */
[----:B------:R3:W-:Y:S01]  /*1320*/  STL [R4], R5 ;  /* 0x0000000504007387 */ /* 0x0007e20000100800 */
[----:B------:R-:W-:Y:S05]  /*1330*/  @P1 BRA `(.L_x_19) ;  /* 0xfffffffc00b01947 */ /* 0x000fea000383ffff */
.L_x_15:
[----:B------:R-:W-:Y:S01]  /*1340*/  LEA.HI R0, R0, R0, RZ, 0x1 ;  /* 0x0000000000007211 */ /* 0x000fe200078f08ff */
[----:B------:R-:W4:Y:S01]  /*1350*/  LDCU UR6, c[0x0][0x398] ;  /* 0x00007300ff0677ac */ /* 0x000f220008000800 */
[----:B01----:R-:W0:Y:S02]  /*1360*/  LDC.64 R2, c[0x0][0x380] ;  /* 0x0000e000ff027b82 */ /* 0x003e240000000a00 */
[----:B------:R-:W-:Y:S01]  /*1370*/  SHF.R.S32.HI R0, RZ, 0x1, R0 ;  /* 0x00000001ff007819 */ /* 0x000fe20000011400 */
[----:B------:R-:W1:Y:S03]  /*1380*/  LDCU UR7, c[0x0][0x394] ;  /* 0x00007280ff0777ac */ /* 0x000e660008000800 */
[----:B------:R-:W-:-:S05]  /*1390*/  LEA R0, R0, R1, 0x2 ;  /* 0x0000000100007211 */ /* 0x000fca00078e10ff */
[----:B--23--:R-:W2:Y:S01]  /*13a0*/  LDL R5, [R0] ;  /* 0x0000000000057983 */ /* 0x00cea20000100800 */
[----:B----4-:R-:W-:-:S04]  /*13b0*/  IMAD R13, R13, UR6, R14 ;  /* 0x000000060d0d7c24 */ /* 0x010fc8000f8e020e */
[----:B-1----:R-:W-:-:S04]  /*13c0*/  IMAD R13, R13, UR7, R12 ;  /* 0x000000070d0d7c24 */ /* 0x002fc8000f8e020c */
[----:B0-----:R-:W-:-:S05]  /*13d0*/  IMAD.WIDE.U32 R2, R13, 0x4, R2 ;  /* 0x000000040d027825 */ /* 0x001fca00078e0002 */
[----:B--2---:R-:W-:Y:S01]  /*13e0*/  STG.E desc[UR4][R2.64], R5 ;  /* 0x0000000502007986 */ /* 0x004fe2000c101904 */
[----:B------:R-:W-:Y:S05]  /*13f0*/  EXIT ;  /* 0x000000000000794d */ /* 0x000fea0003800000 */
.L_x_20:
[----:B------:R-:W-:-:S00]  /*1400*/  BRA `(.L_x_20) ;  /* 0xfffffffc00fc7947 */ /* 0x000fc0000383ffff */
[----:B------:R-:W-:-:S00]  /*1410*/  NOP ;  /* 0x0000000000007918 */ /* 0x000fc00000000000 */
        /* <DEDUP_REMOVED lines=14> */
.L_x_21:


//--------------------- .nv.shared.reserved.0     --------------------------
	.section	.nv.shared.reserved.0,"aw",@nobits
	.weak		__nv_reservedSMEM_offset_0_alias
	.size		__nv_reservedSMEM_offset_0_alias, 0, 64
	.other		__nv_reservedSMEM_offset_0_alias,@"STO_CUDA_RESERVED_SHARED STV_DEFAULT"
__nv_reservedSMEM_offset_0_alias:
	.zero		0
	.zero		64


//--------------------- .nv.constant0.median_filter --------------------------
	.section	.nv.constant0.median_filter,"a",@progbits
	.sectionflags	@""
	.align	4
.nv.constant0.median_filter:
	.zero		932


//--------------------- SYMBOLS --------------------------

	.type		.nv.reservedSmem.offset0,@object
	.size		.nv.reservedSmem.offset0,0x4
